//
// Generated by NVIDIA NVVM Compiler
//
// Compiler Build ID: CL-36424714
// Cuda compilation tools, release 13.0, V13.0.88
// Based on NVVM 20.0.0
//

.version 9.0
.target sm_100
.address_size 64

	// .globl	_Z21GPU_radix_sort_SamplePdS_ii

.visible .entry _Z21GPU_radix_sort_SamplePdS_ii(
	.param .u64 .ptr .align 1 _Z21GPU_radix_sort_SamplePdS_ii_param_0,
	.param .u64 .ptr .align 1 _Z21GPU_radix_sort_SamplePdS_ii_param_1,
	.param .u32 _Z21GPU_radix_sort_SamplePdS_ii_param_2,
	.param .u32 _Z21GPU_radix_sort_SamplePdS_ii_param_3
)
{
	.reg .pred 	%p<7>;
	.reg .b32 	%r<13>;
	.reg .b64 	%rd<17>;

	ld.param.u64 	%rd3, [_Z21GPU_radix_sort_SamplePdS_ii_param_0];
	ld.param.u64 	%rd4, [_Z21GPU_radix_sort_SamplePdS_ii_param_1];
	ld.param.u32 	%r6, [_Z21GPU_radix_sort_SamplePdS_ii_param_2];
	ld.param.u32 	%r7, [_Z21GPU_radix_sort_SamplePdS_ii_param_3];
	mov.u32 	%r8, %ctaid.x;
	mov.u32 	%r9, %ntid.x;
	mov.u32 	%r10, %tid.x;
	mad.lo.s32 	%r12, %r8, %r9, %r10;
	setp.ge.s32 	%p1, %r12, %r7;
	@%p1 bra 	$L__BB0_3;
	cvta.to.global.u64 	%rd1, %rd3;
	mov.u32 	%r11, %r12;
$L__BB0_2:
	mul.wide.s32 	%rd5, %r11, 8;
	add.s64 	%rd6, %rd1, %rd5;
	ld.global.u64 	%rd7, [%rd6];
	not.b64 	%rd8, %rd7;
	or.b64  	%rd9, %rd7, -9223372036854775808;
	setp.lt.s64 	%p2, %rd7, 0;
	selp.b64 	%rd10, %rd8, %rd9, %p2;
	st.global.u64 	[%rd6], %rd10;
	add.s32 	%r11, %r11, %r6;
	setp.lt.s32 	%p3, %r11, %r7;
	@%p3 bra 	$L__BB0_2;
$L__BB0_3:
	setp.ge.s32 	%p4, %r12, %r7;
	bar.sync 	0;
	bar.sync 	0;
	bar.sync 	0;
	@%p4 bra 	$L__BB0_6;
	cvta.to.global.u64 	%rd2, %rd4;
$L__BB0_5:
	mul.wide.s32 	%rd11, %r12, 8;
	add.s64 	%rd12, %rd2, %rd11;
	ld.global.u64 	%rd13, [%rd12];
	and.b64  	%rd14, %rd13, 9223372036854775807;
	not.b64 	%rd15, %rd13;
	setp.lt.s64 	%p5, %rd13, 0;
	selp.b64 	%rd16, %rd14, %rd15, %p5;
	st.global.u64 	[%rd12], %rd16;
	add.s32 	%r12, %r12, %r6;
	setp.lt.s32 	%p6, %r12, %r7;
	@%p6 bra 	$L__BB0_5;
$L__BB0_6:
	bar.sync 	0;
	ret;

}


// ===== COMPILED SASS (sm_100) =====

	.target	sm_100

	.elftype	@"ET_EXEC"


//--------------------- .note.nv.tkinfo           --------------------------
	.section	.note.nv.tkinfo,"",@"SHT_NOTE"
	.sectionflags	@"SHF_NOTE_NV_TKINFO"
	.tkinfo
        /*0018*/ 	.word	0x00000002
        /*0030*/ 	.string	""
        /*0030*/ 	.string	"ptxas"
        /*0030*/ 	.string	"Cuda compilation tools, release 13.0, V13.0.88"
        /*0030*/ 	.string	"Build cuda_13.0.r13.0/compiler.36424714_0"
        /*0030*/ 	.string	"-arch sm_100 -m 64 "



//--------------------- .note.nv.cuinfo           --------------------------
	.section	.note.nv.cuinfo,"",@"SHT_NOTE"
	.sectionflags	@"SHF_NOTE_NV_CUINFO"
        /*0018*/ 	.short	0x0002
        /*001a*/ 	.short	0x0064
        /*001c*/ 	.short	0x0082
	.zero		2


//--------------------- .nv.info                  --------------------------
	.section	.nv.info,"",@"SHT_CUDA_INFO"
	.align	4


	//----- nvinfo : EIATTR_REGCOUNT
	.align		4
        /*0000*/ 	.byte	0x04, 0x2f
        /*0002*/ 	.short	(.L_1 - .L_0)
	.align		4
.L_0:
        /*0004*/ 	.word	index@(_Z21GPU_radix_sort_SamplePdS_ii)
        /*0008*/ 	.word	0x00000014


	//----- nvinfo : EIATTR_FRAME_SIZE
	.align		4
.L_1:
        /*000c*/ 	.byte	0x04, 0x11
        /*000e*/ 	.short	(.L_3 - .L_2)
	.align		4
.L_2:
        /*0010*/ 	.word	index@(_Z21GPU_radix_sort_SamplePdS_ii)
        /*0014*/ 	.word	0x00000000


	//----- nvinfo : EIATTR_MIN_STACK_SIZE
	.align		4
.L_3:
        /*0018*/ 	.byte	0x04, 0x12
        /*001a*/ 	.short	(.L_5 - .L_4)
	.align		4
.L_4:
        /*001c*/ 	.word	index@(_Z21GPU_radix_sort_SamplePdS_ii)
        /*0020*/ 	.word	0x00000000
.L_5:


//--------------------- .nv.compat                --------------------------
	.section	.nv.compat,"",@"SHT_CUDA_COMPAT_INFO"
	.align	4
        /*0000*/ 	.byte	0x02, 0x09, 0x00, 0x00, 0x02, 0x02, 0x01, 0x00, 0x02, 0x05, 0x05, 0x00, 0x03, 0x07, 0x01, 0x01
        /*0010*/ 	.byte	0x02, 0x03, 0x00, 0x00, 0x02, 0x06, 0x01, 0x00, 0x04, 0x0b, 0x08, 0x00, 0x09, 0x00, 0x00, 0x00
        /*0020*/ 	.byte	0x00, 0x00, 0x00, 0x00


//--------------------- .nv.info._Z21GPU_radix_sort_SamplePdS_ii --------------------------
	.section	.nv.info._Z21GPU_radix_sort_SamplePdS_ii,"",@"SHT_CUDA_INFO"
	.sectionflags	@""
	.align	4


	//----- nvinfo : EIATTR_CUDA_API_VERSION
	.align		4
        /*0000*/ 	.byte	0x04, 0x37
        /*0002*/ 	.short	(.L_7 - .L_6)
.L_6:
        /*0004*/ 	.word	0x00000082


	//----- nvinfo : EIATTR_KPARAM_INFO
	.align		4
.L_7:
        /*0008*/ 	.byte	0x04, 0x17
        /*000a*/ 	.short	(.L_9 - .L_8)
.L_8:
        /*000c*/ 	.word	0x00000000
        /*0010*/ 	.short	0x0003
        /*0012*/ 	.short	0x0014
        /*0014*/ 	.byte	0x00, 0xf0, 0x11, 0x00


	//----- nvinfo : EIATTR_KPARAM_INFO
	.align		4
.L_9:
        /*0018*/ 	.byte	0x04, 0x17
        /*001a*/ 	.short	(.L_11 - .L_10)
.L_10:
        /*001c*/ 	.word	0x00000000
        /*0020*/ 	.short	0x0002
        /*0022*/ 	.short	0x0010
        /*0024*/ 	.byte	0x00, 0xf0, 0x11, 0x00


	//----- nvinfo : EIATTR_KPARAM_INFO
	.align		4
.L_11:
        /*0028*/ 	.byte	0x04, 0x17
        /*002a*/ 	.short	(.L_13 - .L_12)
.L_12:
        /*002c*/ 	.word	0x00000000
        /*0030*/ 	.short	0x0001
        /*0032*/ 	.short	0x0008
        /*0034*/ 	.byte	0x00, 0xf5, 0x21, 0x00


	//----- nvinfo : EIATTR_KPARAM_INFO
	.align		4
.L_13:
        /*0038*/ 	.byte	0x04, 0x17
        /*003a*/ 	.short	(.L_15 - .L_14)
.L_14:
        /*003c*/ 	.word	0x00000000
        /*0040*/ 	.short	0x0000
        /*0042*/ 	.short	0x0000
        /*0044*/ 	.byte	0x00, 0xf5, 0x21, 0x00


	//----- nvinfo : EIATTR_SPARSE_MMA_MASK
	.align		4
.L_15:
        /*0048*/ 	.byte	0x03, 0x50
        /*004a*/ 	.short	0x0000


	//----- nvinfo : EIATTR_MAXREG_COUNT
	.align		4
        /*004c*/ 	.byte	0x03, 0x1b
        /*004e*/ 	.short	0x00ff


	//----- nvinfo : EIATTR_NUM_BARRIERS
	.align		4
        /*0050*/ 	.byte	0x02, 0x4c
        /*0052*/ 	.byte	0x01
	.zero		1


	//----- nvinfo : EIATTR_MERCURY_ISA_VERSION
	.align		4
        /*0054*/ 	.byte	0x03, 0x5f
        /*0056*/ 	.short	0x0101


	//----- nvinfo : EIATTR_VRC_CTA_INIT_COUNT
	.align		4
        /*0058*/ 	.byte	0x02, 0x4a
	.zero		1
	.zero		1


	//----- nvinfo : EIATTR_EXIT_INSTR_OFFSETS
	.align		4
        /*005c*/ 	.byte	0x04, 0x1c
        /*005e*/ 	.short	(.L_17 - .L_16)


	//   ....[0]....
.L_16:
        /*0060*/ 	.word	0x00000300


	//----- nvinfo : EIATTR_CRS_STACK_SIZE
	.align		4
.L_17:
        /*0064*/ 	.byte	0x04, 0x1e
        /*0066*/ 	.short	(.L_19 - .L_18)
.L_18:
        /*0068*/ 	.word	0x00000000


	//----- nvinfo : EIATTR_CBANK_PARAM_SIZE
	.align		4
.L_19:
        /*006c*/ 	.byte	0x03, 0x19
        /*006e*/ 	.short	0x0018


	//----- nvinfo : EIATTR_PARAM_CBANK
	.align		4
        /*0070*/ 	.byte	0x04, 0x0a
        /*0072*/ 	.short	(.L_21 - .L_20)
	.align		4
.L_20:
        /*0074*/ 	.word	index@(.nv.constant0._Z21GPU_radix_sort_SamplePdS_ii)
        /*0078*/ 	.short	0x0380
        /*007a*/ 	.short	0x0018


	//----- nvinfo : EIATTR_SW_WAR
	.align		4
.L_21:
        /*007c*/ 	.byte	0x04, 0x36
        /*007e*/ 	.short	(.L_23 - .L_22)
.L_22:
        /*0080*/ 	.word	0x00000008
.L_23:


//--------------------- .nv.callgraph             --------------------------
	.section	.nv.callgraph,"",@"SHT_CUDA_CALLGRAPH"
	.align	4
	.sectionentsize	8
	.align		4
        /*0000*/ 	.word	0x00000000
	.align		4
        /*0004*/ 	.word	0xffffffff
	.align		4
        /*0008*/ 	.word	0x00000000
	.align		4
        /*000c*/ 	.word	0xfffffffe
	.align		4
        /*0010*/ 	.word	0x00000000
	.align		4
        /*0014*/ 	.word	0xfffffffd
	.align		4
        /*0018*/ 	.word	0x00000000
	.align		4
        /*001c*/ 	.word	0xfffffffc


//--------------------- .text._Z21GPU_radix_sort_SamplePdS_ii --------------------------
	.section	.text._Z21GPU_radix_sort_SamplePdS_ii,"ax",@progbits
	.align	128
        .global         _Z21GPU_radix_sort_SamplePdS_ii
        .type           _Z21GPU_radix_sort_SamplePdS_ii,@function
        .size           _Z21GPU_radix_sort_SamplePdS_ii,(.L_x_7 - _Z21GPU_radix_sort_SamplePdS_ii)
        .other          _Z21GPU_radix_sort_SamplePdS_ii,@"STO_CUDA_ENTRY STV_DEFAULT"
_Z21GPU_radix_sort_SamplePdS_ii:
.text._Z21GPU_radix_sort_SamplePdS_ii:
[----:B------:R-:W-:Y:S01]  /*0000*/  LDC R1, c[0x0][0x37c] ;  /* 0x0000df00ff017b82 */ /* 0x000fe20000000800 */
[----:B------:R-:W0:Y:S07]  /*0010*/  S2R R0, SR_TID.X ;  /* 0x0000000000007919 */ /* 0x000e2e0000002100 */
[----:B------:R-:W0:Y:S01]  /*0020*/  S2UR UR4, SR_CTAID.X ;  /* 0x00000000000479c3 */ /* 0x000e220000002500 */
[----:B------:R-:W1:Y:S01]  /*0030*/  LDCU UR6, c[0x0][0x394] ;  /* 0x00007280ff0677ac */ /* 0x000e620008000800 */
[----:B------:R-:W-:Y:S01]  /*0040*/  BSSY.RECONVERGENT B0, `(.L_x_0) ;  /* 0x0000018000007945 */ /* 0x000fe20003800200 */
[----:B------:R-:W2:Y:S05]  /*0050*/  LDCU UR8, c[0x0][0x390] ;  /* 0x00007200ff0877ac */ /* 0x000eaa0008000800 */
[----:B------:R-:W0:Y:S01]  /*0060*/  LDC R11, c[0x0][0x360] ;  /* 0x0000d800ff0b7b82 */ /* 0x000e220000000800 */
[----:B------:R-:W3:Y:S07]  /*0070*/  LDCU UR7, c[0x0][0x390] ;  /* 0x00007200ff0777ac */ /* 0x000eee0008000800 */
[----:B------:R-:W4:Y:S01]  /*0080*/  LDC.64 R2, c[0x0][0x388] ;  /* 0x0000e200ff027b82 */ /* 0x000f220000000a00 */
[----:B0-----:R-:W-:Y:S01]  /*0090*/  IMAD R11, R11, UR4, R0 ;  /* 0x000000040b0b7c24 */ /* 0x001fe2000f8e0200 */
[----:B------:R-:W0:Y:S04]  /*00a0*/  LDCU.64 UR4, c[0x0][0x358] ;  /* 0x00006b00ff0477ac */ /* 0x000e280008000a00 */
[----:B-1----:R-:W-:-:S02]  /*00b0*/  ISETP.GE.AND P1, PT, R11, UR6, PT ;  /* 0x000000060b007c0c */ /* 0x002fc4000bf26270 */
[----:B------:R-:W-:-:S11]  /*00c0*/  ISETP.GE.AND P0, PT, R11, UR6, PT ;  /* 0x000000060b007c0c */ /* 0x000fd6000bf06270 */
[----:B--234-:R-:W-:Y:S05]  /*00d0*/  @P1 BRA `(.L_x_1) ;  /* 0x0000000000381947 */ /* 0x01cfea0003800000 */
[----:B------:R-:W1:Y:S01]  /*00e0*/  LDC.64 R8, c[0x0][0x380] ;  /* 0x0000e000ff087b82 */ /* 0x000e620000000a00 */
[----:B------:R-:W-:-:S07]  /*00f0*/  IMAD.MOV.U32 R13, RZ, RZ, R11 ;  /* 0x000000ffff0d7224 */ /* 0x000fce00078e000b */
.L_x_2:
[----:B-12---:R-:W-:-:S05]  /*0100*/  IMAD.WIDE R4, R13, 0x8, R8 ;  /* 0x000000080d047825 */ /* 0x006fca00078e0208 */
[----:B0-----:R-:W2:Y:S01]  /*0110*/  LDG.E.64 R6, desc[UR4][R4.64] ;  /* 0x0000000404067981 */ /* 0x001ea2000c1e1b00 */
[----:B------:R-:W-:Y:S01]  /*0120*/  VIADD R13, R13, UR7 ;  /* 0x000000070d0d7c36 */ /* 0x000fe20008000000 */
[----:B--2---:R-:W-:Y:S02]  /*0130*/  ISETP.GE.AND P1, PT, R7, RZ, PT ;  /* 0x000000ff0700720c */ /* 0x004fe40003f26270 */
[----:B------:R-:W-:Y:S02]  /*0140*/  LOP3.LUT R15, RZ, R7, RZ, 0x33, !PT ;  /* 0x00000007ff0f7212 */ /* 0x000fe400078e33ff */
[----:B------:R-:W-:-:S04]  /*0150*/  LOP3.LUT R17, RZ, R6, RZ, 0x33, !PT ;  /* 0x00000006ff117212 */ /* 0x000fc800078e33ff */
[----:B------:R-:W-:-:S05]  /*0160*/  SEL R6, R17, R6, !P1 ;  /* 0x0000000611067207 */ /* 0x000fca0004800000 */
[----:B------:R-:W-:Y:S02]  /*0170*/  @P1 LOP3.LUT R15, R7, 0x80000000, RZ, 0xfc, !PT ;  /* 0x80000000070f1812 */ /* 0x000fe400078efcff */
[----:B------:R-:W-:-:S03]  /*0180*/  ISETP.GE.AND P1, PT, R13, UR6, PT ;  /* 0x000000060d007c0c */ /* 0x000fc6000bf26270 */
[----:B------:R-:W-:-:S05]  /*0190*/  IMAD.MOV.U32 R7, RZ, RZ, R15 ;  /* 0x000000ffff077224 */ /* 0x000fca00078e000f */
[----:B------:R2:W-:Y:S05]  /*01a0*/  STG.E.64 desc[UR4][R4.64], R6 ;  /* 0x0000000604007986 */ /* 0x0005ea000c101b04 */
[----:B------:R-:W-:Y:S05]  /*01b0*/  @!P1 BRA `(.L_x_2) ;  /* 0xfffffffc00d09947 */ /* 0x000fea000383ffff */
.L_x_1:
[----:B0-----:R-:W-:Y:S05]  /*01c0*/  BSYNC.RECONVERGENT B0 ;  /* 0x0000000000007941 */ /* 0x001fea0003800200 */
.L_x_0:
[----:B------:R-:W-:Y:S06]  /*01d0*/  BAR.SYNC.DEFER_BLOCKING 0x0 ;  /* 0x0000000000007b1d */ /* 0x000fec0000010000 */
[----:B------:R-:W-:Y:S02]  /*01e0*/  BSSY.RECONVERGENT B0, `(.L_x_3) ;  /* 0x0000010000007945 */ /* 0x000fe40003800200 */
[----:B------:R-:W-:Y:S08]  /*01f0*/  BAR.SYNC.DEFER_BLOCKING 0x0 ;  /* 0x0000000000007b1d */ /* 0x000ff00000010000 */
[----:B------:R-:W-:Y:S06]  /*0200*/  BAR.SYNC.DEFER_BLOCKING 0x0 ;  /* 0x0000000000007b1d */ /* 0x000fec0000010000 */
[----:B------:R-:W-:Y:S05]  /*0210*/  @P0 BRA `(.L_x_4) ;  /* 0x0000000000300947 */ /* 0x000fea0003800000 */
.L_x_5:
[----:B0-2---:R-:W-:-:S05]  /*0220*/  IMAD.WIDE R4, R11, 0x8, R2 ;  /* 0x000000080b047825 */ /* 0x005fca00078e0202 */
[----:B------:R-:W2:Y:S01]  /*0230*/  LDG.E.64 R6, desc[UR4][R4.64] ;  /* 0x0000000404067981 */ /* 0x000ea2000c1e1b00 */
[----:B------:R-:W-:Y:S01]  /*0240*/  VIADD R11, R11, UR8 ;  /* 0x000000080b0b7c36 */ /* 0x000fe20008000000 */
[C---:B--2---:R-:W-:Y:S02]  /*0250*/  ISETP.GE.AND P0, PT, R7.reuse, RZ, PT ;  /* 0x000000ff0700720c */ /* 0x044fe40003f06270 */
[----:B------:R-:W-:Y:S02]  /*0260*/  LOP3.LUT R9, R7, 0x7fffffff, RZ, 0xc0, !PT ;  /* 0x7fffffff07097812 */ /* 0x000fe400078ec0ff */
[----:B------:R-:W-:-:S04]  /*0270*/  LOP3.LUT R13, RZ, R6, RZ, 0x33, !PT ;  /* 0x00000006ff0d7212 */ /* 0x000fc800078e33ff */
[----:B------:R-:W-:-:S05]  /*0280*/  SEL R6, R6, R13, !P0 ;  /* 0x0000000d06067207 */ /* 0x000fca0004000000 */
[----:B------:R-:W-:Y:S02]  /*0290*/  @P0 LOP3.LUT R9, RZ, R7, RZ, 0x33, !PT ;  /* 0x00000007ff090212 */ /* 0x000fe400078e33ff */
[----:B------:R-:W-:-:S03]  /*02a0*/  ISETP.GE.AND P0, PT, R11, UR6, PT ;  /* 0x000000060b007c0c */ /* 0x000fc6000bf06270 */
[----:B------:R-:W-:-:S05]  /*02b0*/  IMAD.MOV.U32 R7, RZ, RZ, R9 ;  /* 0x000000ffff077224 */ /* 0x000fca00078e0009 */
[----:B------:R0:W-:Y:S05]  /*02c0*/  STG.E.64 desc[UR4][R4.64], R6 ;  /* 0x0000000604007986 */ /* 0x0001ea000c101b04 */
[----:B------:R-:W-:Y:S05]  /*02d0*/  @!P0 BRA `(.L_x_5) ;  /* 0xfffffffc00d08947 */ /* 0x000fea000383ffff */
.L_x_4:
[----:B------:R-:W-:Y:S05]  /*02e0*/  BSYNC.RECONVERGENT B0 ;  /* 0x0000000000007941 */ /* 0x000fea0003800200 */
.L_x_3:
[----:B------:R-:W-:Y:S06]  /*02f0*/  BAR.SYNC.DEFER_BLOCKING 0x0 ;  /* 0x0000000000007b1d */ /* 0x000fec0000010000 */
[----:B------:R-:W-:Y:S05]  /*0300*/  EXIT ;  /* 0x000000000000794d */ /* 0x000fea0003800000 */
.L_x_6:
[----:B------:R-:W-:-:S00]  /*0310*/  BRA `(.L_x_6) ;  /* 0xfffffffc00fc7947 */ /* 0x000fc0000383ffff */
[----:B------:R-:W-:-:S00]  /*0320*/  NOP ;  /* 0x0000000000007918 */ /* 0x000fc00000000000 */
        /* <DEDUP_REMOVED lines=13> */
.L_x_7:


//--------------------- .nv.shared.reserved.0     --------------------------
	.section	.nv.shared.reserved.0,"aw",@nobits
	.weak		__nv_reservedSMEM_offset_0_alias
	.size		__nv_reservedSMEM_offset_0_alias, 0, 64
	.other		__nv_reservedSMEM_offset_0_alias,@"STO_CUDA_RESERVED_SHARED STV_DEFAULT"
__nv_reservedSMEM_offset_0_alias:
	.zero		0
	.zero		64


//--------------------- .nv.constant0._Z21GPU_radix_sort_SamplePdS_ii --------------------------
	.section	.nv.constant0._Z21GPU_radix_sort_SamplePdS_ii,"a",@progbits
	.sectionflags	@""
	.align	4
.nv.constant0._Z21GPU_radix_sort_SamplePdS_ii:
	.zero		920


//--------------------- SYMBOLS --------------------------

	.type		.nv.reservedSmem.offset0,@object
	.size		.nv.reservedSmem.offset0,0x4
